//
// Generated by NVIDIA NVVM Compiler
//
// Compiler Build ID: CL-36424714
// Cuda compilation tools, release 13.0, V13.0.88
// Based on NVVM 20.0.0
//

.version 9.0
.target sm_100
.address_size 64

	// .globl	_Z4convPfS_S_
.const .align 4 .b8 image_size[12];
.const .align 4 .b8 kernel_size[16];
.const .align 4 .b8 pad[4];
.const .align 4 .b8 stride[4];
.extern .shared .align 16 .b8 kernel_part[];

.visible .entry _Z4convPfS_S_(
	.param .u64 .ptr .align 1 _Z4convPfS_S__param_0,
	.param .u64 .ptr .align 1 _Z4convPfS_S__param_1,
	.param .u64 .ptr .align 1 _Z4convPfS_S__param_2
)
{
	.reg .pred 	%p<10>;
	.reg .b32 	%r<54>;
	.reg .b32 	%f<9>;
	.reg .b64 	%rd<19>;

	ld.param.u64 	%rd1, [_Z4convPfS_S__param_0];
	ld.param.u64 	%rd2, [_Z4convPfS_S__param_1];
	ld.param.u64 	%rd3, [_Z4convPfS_S__param_2];
	ld.const.u32 	%r1, [image_size+8];
	ld.const.u32 	%r18, [pad];
	shl.b32 	%r19, %r18, 1;
	add.s32 	%r20, %r19, %r1;
	ld.const.u32 	%r2, [kernel_size+12];
	sub.s32 	%r21, %r20, %r2;
	ld.const.u32 	%r22, [stride];
	div.s32 	%r23, %r21, %r22;
	add.s32 	%r3, %r23, 1;
	ld.const.u32 	%r4, [image_size+4];
	add.s32 	%r24, %r19, %r4;
	ld.const.u32 	%r5, [kernel_size+8];
	sub.s32 	%r25, %r24, %r5;
	div.s32 	%r26, %r25, %r22;
	add.s32 	%r6, %r26, 1;
	ld.const.u32 	%r7, [kernel_size+4];
	mov.u32 	%r8, %ctaid.z;
	mov.u32 	%r9, %ctaid.x;
	mul.lo.s32 	%r27, %r22, %r9;
	sub.s32 	%r28, %r27, %r18;
	mov.u32 	%r10, %tid.x;
	add.s32 	%r11, %r28, %r10;
	mov.u32 	%r12, %ctaid.y;
	mul.lo.s32 	%r29, %r22, %r12;
	sub.s32 	%r30, %r29, %r18;
	mov.u32 	%r13, %tid.y;
	add.s32 	%r14, %r30, %r13;
	setp.gt.s32 	%p1, %r1, %r11;
	setp.gt.s32 	%p2, %r11, -1;
	and.pred  	%p3, %p2, %p1;
	setp.gt.s32 	%p4, %r4, %r14;
	setp.gt.s32 	%p5, %r14, -1;
	and.pred  	%p6, %p4, %p5;
	and.pred  	%p8, %p3, %p6;
	not.pred 	%p9, %p8;
	@%p9 bra 	$L__BB0_2;
	mul.lo.s32 	%r31, %r5, %r8;
	mul.lo.s32 	%r32, %r31, %r2;
	mul.lo.s32 	%r33, %r32, %r7;
	cvt.u64.u32 	%rd4, %r33;
	cvta.to.global.u64 	%rd5, %rd1;
	cvta.to.global.u64 	%rd6, %rd2;
	mov.u32 	%r53, %tid.z;
	mul.lo.s32 	%r34, %r4, %r53;
	mad.lo.s32 	%r35, %r34, %r1, %r14;
	mad.lo.s32 	%r36, %r1, %r11, %r35;
	mul.wide.u32 	%rd7, %r36, 4;
	add.s64 	%rd8, %rd5, %rd7;
	ld.global.f32 	%f4, [%rd8];
	mul.lo.s32 	%r37, %r5, %r53;
	mad.lo.s32 	%r38, %r37, %r2, %r10;
	mad.lo.s32 	%r39, %r2, %r13, %r38;
	cvt.u64.u32 	%rd9, %r39;
	add.s64 	%rd10, %rd9, %rd4;
	shl.b64 	%rd11, %rd10, 2;
	add.s64 	%rd12, %rd6, %rd11;
	ld.global.f32 	%f5, [%rd12];
	mul.f32 	%f8, %f4, %f5;
	bra.uni 	$L__BB0_3;
$L__BB0_2:
	mov.f32 	%f8, 0f00000000;
	mov.u32 	%r53, %tid.z;
$L__BB0_3:
	mad.lo.s32 	%r40, %r2, %r13, %r10;
	mul.lo.s32 	%r41, %r40, %r7;
	add.s32 	%r42, %r41, %r53;
	shl.b32 	%r43, %r42, 2;
	mov.u32 	%r44, kernel_part;
	add.s32 	%r45, %r44, %r43;
	st.shared.f32 	[%r45], %f8;
	mul.lo.s32 	%r46, %r3, %r8;
	mul.lo.s32 	%r47, %r46, %r6;
	cvt.u64.u32 	%rd13, %r47;
	cvta.to.global.u64 	%rd14, %rd3;
	mad.lo.s32 	%r48, %r3, %r9, %r12;
	cvt.u64.u32 	%rd15, %r48;
	add.s64 	%rd16, %rd13, %rd15;
	shl.b64 	%rd17, %rd16, 2;
	add.s64 	%rd18, %rd14, %rd17;
	mov.u32 	%r49, %tid.z;
	add.s32 	%r50, %r41, %r49;
	shl.b32 	%r51, %r50, 2;
	add.s32 	%r52, %r44, %r51;
	ld.shared.f32 	%f6, [%r52];
	atom.global.add.f32 	%f7, [%rd18], %f6;
	ret;

}
	// .globl	_Z4reluPf
.visible .entry _Z4reluPf(
	.param .u64 .ptr .align 1 _Z4reluPf_param_0
)
{
	.reg .pred 	%p<2>;
	.reg .b32 	%r<15>;
	.reg .b32 	%f<2>;
	.reg .b64 	%rd<8>;

	ld.param.u64 	%rd2, [_Z4reluPf_param_0];
	cvta.to.global.u64 	%rd3, %rd2;
	mov.u32 	%r1, %ctaid.x;
	mov.u32 	%r2, %ntid.x;
	mov.u32 	%r3, %tid.x;
	mov.u32 	%r4, %ctaid.y;
	mov.u32 	%r5, %ntid.y;
	mov.u32 	%r6, %tid.y;
	mad.lo.s32 	%r7, %r4, %r5, %r6;
	mov.u32 	%r8, %ctaid.z;
	mul.lo.s32 	%r9, %r8, %r2;
	mul.lo.s32 	%r10, %r9, %r5;
	cvt.u64.u32 	%rd4, %r10;
	mov.u32 	%r11, %nctaid.x;
	mad.lo.s32 	%r12, %r7, %r11, %r1;
	mad.lo.s32 	%r13, %r12, %r2, %r3;
	cvt.u64.u32 	%rd5, %r13;
	add.s64 	%rd6, %rd5, %rd4;
	shl.b64 	%rd7, %rd6, 2;
	add.s64 	%rd1, %rd3, %rd7;
	ld.global.f32 	%f1, [%rd1];
	setp.geu.f32 	%p1, %f1, 0f00000000;
	@%p1 bra 	$L__BB1_2;
	mov.b32 	%r14, 0;
	st.global.u32 	[%rd1], %r14;
$L__BB1_2:
	ret;

}
	// .globl	_Z12g_maxpoolingPfS_
.visible .entry _Z12g_maxpoolingPfS_(
	.param .u64 .ptr .align 1 _Z12g_maxpoolingPfS__param_0,
	.param .u64 .ptr .align 1 _Z12g_maxpoolingPfS__param_1
)
{
	.reg .pred 	%p<10>;
	.reg .b32 	%r<39>;
	.reg .b32 	%f<9>;
	.reg .b64 	%rd<9>;

	ld.param.u64 	%rd2, [_Z12g_maxpoolingPfS__param_0];
	ld.param.u64 	%rd1, [_Z12g_maxpoolingPfS__param_1];
	cvta.to.global.u64 	%rd3, %rd2;
	mov.u32 	%r1, %ctaid.y;
	mov.u32 	%r38, %ntid.y;
	mov.u32 	%r3, %tid.y;
	mad.lo.s32 	%r16, %r1, %r38, %r3;
	mov.u32 	%r4, %ctaid.x;
	mov.u32 	%r5, %ntid.x;
	mov.u32 	%r6, %tid.x;
	mov.u32 	%r7, %nctaid.x;
	mov.u32 	%r8, %nctaid.y;
	mad.lo.s32 	%r17, %r5, %r3, %r6;
	mul.lo.s32 	%r18, %r5, %r38;
	mov.u32 	%r9, %tid.z;
	mul.lo.s32 	%r10, %r18, %r9;
	add.s32 	%r19, %r17, %r10;
	mul.lo.s32 	%r20, %r8, %r5;
	mad.lo.s32 	%r21, %r20, %r9, %r16;
	mad.lo.s32 	%r22, %r21, %r7, %r4;
	mad.lo.s32 	%r23, %r22, %r5, %r6;
	mul.wide.u32 	%rd4, %r23, 4;
	add.s64 	%rd5, %rd3, %rd4;
	ld.global.f32 	%f1, [%rd5];
	shl.b32 	%r24, %r19, 2;
	mov.u32 	%r25, kernel_part;
	add.s32 	%r11, %r25, %r24;
	st.shared.f32 	[%r11], %f1;
	bar.sync 	0;
	setp.lt.u32 	%p1, %r5, 2;
	mov.u32 	%r37, %r5;
	@%p1 bra 	$L__BB2_1;
	bra.uni 	$L__BB2_8;
$L__BB2_1:
	setp.lt.u32 	%p5, %r38, 2;
	@%p5 bra 	$L__BB2_5;
$L__BB2_2:
	shr.u32 	%r15, %r38, 1;
	setp.ge.u32 	%p6, %r3, %r15;
	@%p6 bra 	$L__BB2_4;
	ld.shared.f32 	%f5, [%r11];
	mul.lo.s32 	%r28, %r15, %r5;
	shl.b32 	%r29, %r28, 2;
	add.s32 	%r30, %r11, %r29;
	ld.shared.f32 	%f6, [%r30];
	setp.gt.f32 	%p7, %f5, %f6;
	selp.f32 	%f7, %f5, %f6, %p7;
	st.shared.f32 	[%r11], %f7;
$L__BB2_4:
	bar.sync 	0;
	setp.gt.u32 	%p8, %r38, 3;
	mov.u32 	%r38, %r15;
	@%p8 bra 	$L__BB2_2;
$L__BB2_5:
	or.b32  	%r31, %r6, %r3;
	setp.ne.s32 	%p9, %r31, 0;
	@%p9 bra 	$L__BB2_7;
	shl.b32 	%r32, %r10, 2;
	add.s32 	%r34, %r25, %r32;
	ld.shared.f32 	%f8, [%r34];
	mad.lo.s32 	%r35, %r8, %r9, %r1;
	mad.lo.s32 	%r36, %r35, %r7, %r4;
	cvta.to.global.u64 	%rd6, %rd1;
	mul.wide.u32 	%rd7, %r36, 4;
	add.s64 	%rd8, %rd6, %rd7;
	st.global.f32 	[%rd8], %f8;
$L__BB2_7:
	ret;
$L__BB2_8:
	shr.u32 	%r13, %r37, 1;
	setp.ge.u32 	%p2, %r6, %r13;
	@%p2 bra 	$L__BB2_10;
	ld.shared.f32 	%f2, [%r11];
	shl.b32 	%r26, %r13, 2;
	add.s32 	%r27, %r11, %r26;
	ld.shared.f32 	%f3, [%r27];
	setp.gt.f32 	%p3, %f2, %f3;
	selp.f32 	%f4, %f2, %f3, %p3;
	st.shared.f32 	[%r11], %f4;
$L__BB2_10:
	bar.sync 	0;
	setp.lt.u32 	%p4, %r37, 4;
	mov.u32 	%r37, %r13;
	@%p4 bra 	$L__BB2_1;
	bra.uni 	$L__BB2_8;

}


// ===== COMPILED SASS (sm_100) =====

	.target	sm_100

	.elftype	@"ET_EXEC"


//--------------------- .note.nv.tkinfo           --------------------------
	.section	.note.nv.tkinfo,"",@"SHT_NOTE"
	.sectionflags	@"SHF_NOTE_NV_TKINFO"
	.tkinfo
        /*0018*/ 	.word	0x00000002
        /*0030*/ 	.string	""
        /*0030*/ 	.string	"ptxas"
        /*0030*/ 	.string	"Cuda compilation tools, release 13.0, V13.0.88"
        /*0030*/ 	.string	"Build cuda_13.0.r13.0/compiler.36424714_0"
        /*0030*/ 	.string	"-arch sm_100 -m 64 "



//--------------------- .note.nv.cuinfo           --------------------------
	.section	.note.nv.cuinfo,"",@"SHT_NOTE"
	.sectionflags	@"SHF_NOTE_NV_CUINFO"
        /*0018*/ 	.short	0x0002
        /*001a*/ 	.short	0x0064
        /*001c*/ 	.short	0x0082
	.zero		2


//--------------------- .nv.info                  --------------------------
	.section	.nv.info,"",@"SHT_CUDA_INFO"
	.align	4


	//----- nvinfo : EIATTR_REGCOUNT
	.align		4
        /*0000*/ 	.byte	0x04, 0x2f
        /*0002*/ 	.short	(.L_5 - .L_4)
	.align		4
.L_4:
        /*0004*/ 	.word	index@(_Z4convPfS_S_)
        /*0008*/ 	.word	0x00000014


	//----- nvinfo : EIATTR_FRAME_SIZE
	.align		4
.L_5:
        /*000c*/ 	.byte	0x04, 0x11
        /*000e*/ 	.short	(.L_7 - .L_6)
	.align		4
.L_6:
        /*0010*/ 	.word	index@(_Z4convPfS_S_)
        /*0014*/ 	.word	0x00000000


	//----- nvinfo : EIATTR_REGCOUNT
	.align		4
.L_7:
        /*0018*/ 	.byte	0x04, 0x2f
        /*001a*/ 	.short	(.L_9 - .L_8)
	.align		4
.L_8:
        /*001c*/ 	.word	index@(_Z4reluPf)
        /*0020*/ 	.word	0x0000000a


	//----- nvinfo : EIATTR_FRAME_SIZE
	.align		4
.L_9:
        /*0024*/ 	.byte	0x04, 0x11
        /*0026*/ 	.short	(.L_11 - .L_10)
	.align		4
.L_10:
        /*0028*/ 	.word	index@(_Z4reluPf)
        /*002c*/ 	.word	0x00000000


	//----- nvinfo : EIATTR_REGCOUNT
	.align		4
.L_11:
        /*0030*/ 	.byte	0x04, 0x2f
        /*0032*/ 	.short	(.L_13 - .L_12)
	.align		4
.L_12:
        /*0034*/ 	.word	index@(_Z12g_maxpoolingPfS_)
        /*0038*/ 	.word	0x00000010


	//----- nvinfo : EIATTR_FRAME_SIZE
	.align		4
.L_13:
        /*003c*/ 	.byte	0x04, 0x11
        /*003e*/ 	.short	(.L_15 - .L_14)
	.align		4
.L_14:
        /*0040*/ 	.word	index@(_Z12g_maxpoolingPfS_)
        /*0044*/ 	.word	0x00000000


	//----- nvinfo : EIATTR_MIN_STACK_SIZE
	.align		4
.L_15:
        /*0048*/ 	.byte	0x04, 0x12
        /*004a*/ 	.short	(.L_17 - .L_16)
	.align		4
.L_16:
        /*004c*/ 	.word	index@(_Z12g_maxpoolingPfS_)
        /*0050*/ 	.word	0x00000000


	//----- nvinfo : EIATTR_MIN_STACK_SIZE
	.align		4
.L_17:
        /*0054*/ 	.byte	0x04, 0x12
        /*0056*/ 	.short	(.L_19 - .L_18)
	.align		4
.L_18:
        /*0058*/ 	.word	index@(_Z4reluPf)
        /*005c*/ 	.word	0x00000000


	//----- nvinfo : EIATTR_MIN_STACK_SIZE
	.align		4
.L_19:
        /*0060*/ 	.byte	0x04, 0x12
        /*0062*/ 	.short	(.L_21 - .L_20)
	.align		4
.L_20:
        /*0064*/ 	.word	index@(_Z4convPfS_S_)
        /*0068*/ 	.word	0x00000000
.L_21:


//--------------------- .nv.compat                --------------------------
	.section	.nv.compat,"",@"SHT_CUDA_COMPAT_INFO"
	.align	4
        /*0000*/ 	.byte	0x02, 0x09, 0x00, 0x00, 0x02, 0x02, 0x01, 0x00, 0x02, 0x05, 0x05, 0x00, 0x03, 0x07, 0x01, 0x01
        /*0010*/ 	.byte	0x02, 0x03, 0x00, 0x00, 0x02, 0x06, 0x01, 0x00, 0x04, 0x0b, 0x08, 0x00, 0x09, 0x00, 0x00, 0x00
        /*0020*/ 	.byte	0x00, 0x00, 0x00, 0x00


//--------------------- .nv.info._Z12g_maxpoolingPfS_ --------------------------
	.section	.nv.info._Z12g_maxpoolingPfS_,"",@"SHT_CUDA_INFO"
	.sectionflags	@""
	.align	4


	//----- nvinfo : EIATTR_CUDA_API_VERSION
	.align		4
        /*0000*/ 	.byte	0x04, 0x37
        /*0002*/ 	.short	(.L_23 - .L_22)
.L_22:
        /*0004*/ 	.word	0x00000082


	//----- nvinfo : EIATTR_KPARAM_INFO
	.align		4
.L_23:
        /*0008*/ 	.byte	0x04, 0x17
        /*000a*/ 	.short	(.L_25 - .L_24)
.L_24:
        /*000c*/ 	.word	0x00000000
        /*0010*/ 	.short	0x0001
        /*0012*/ 	.short	0x0008
        /*0014*/ 	.byte	0x00, 0xf5, 0x21, 0x00


	//----- nvinfo : EIATTR_KPARAM_INFO
	.align		4
.L_25:
        /*0018*/ 	.byte	0x04, 0x17
        /*001a*/ 	.short	(.L_27 - .L_26)
.L_26:
        /*001c*/ 	.word	0x00000000
        /*0020*/ 	.short	0x0000
        /*0022*/ 	.short	0x0000
        /*0024*/ 	.byte	0x00, 0xf5, 0x21, 0x00


	//----- nvinfo : EIATTR_SPARSE_MMA_MASK
	.align		4
.L_27:
        /*0028*/ 	.byte	0x03, 0x50
        /*002a*/ 	.short	0x0000


	//----- nvinfo : EIATTR_MAXREG_COUNT
	.align		4
        /*002c*/ 	.byte	0x03, 0x1b
        /*002e*/ 	.short	0x00ff


	//----- nvinfo : EIATTR_NUM_BARRIERS
	.align		4
        /*0030*/ 	.byte	0x02, 0x4c
        /*0032*/ 	.byte	0x01
	.zero		1


	//----- nvinfo : EIATTR_MERCURY_ISA_VERSION
	.align		4
        /*0034*/ 	.byte	0x03, 0x5f
        /*0036*/ 	.short	0x0101


	//----- nvinfo : EIATTR_VRC_CTA_INIT_COUNT
	.align		4
        /*0038*/ 	.byte	0x02, 0x4a
	.zero		1
	.zero		1


	//----- nvinfo : EIATTR_EXIT_INSTR_OFFSETS
	.align		4
        /*003c*/ 	.byte	0x04, 0x1c
        /*003e*/ 	.short	(.L_29 - .L_28)


	//   ....[0]....
.L_28:
        /*0040*/ 	.word	0x000003b0


	//   ....[1]....
        /*0044*/ 	.word	0x00000430


	//----- nvinfo : EIATTR_CBANK_PARAM_SIZE
	.align		4
.L_29:
        /*0048*/ 	.byte	0x03, 0x19
        /*004a*/ 	.short	0x0010


	//----- nvinfo : EIATTR_PARAM_CBANK
	.align		4
        /*004c*/ 	.byte	0x04, 0x0a
        /*004e*/ 	.short	(.L_31 - .L_30)
	.align		4
.L_30:
        /*0050*/ 	.word	index@(.nv.constant0._Z12g_maxpoolingPfS_)
        /*0054*/ 	.short	0x0380
        /*0056*/ 	.short	0x0010


	//----- nvinfo : EIATTR_SW_WAR
	.align		4
.L_31:
        /*0058*/ 	.byte	0x04, 0x36
        /*005a*/ 	.short	(.L_33 - .L_32)
.L_32:
        /*005c*/ 	.word	0x00000008
.L_33:


//--------------------- .nv.info._Z4reluPf        --------------------------
	.section	.nv.info._Z4reluPf,"",@"SHT_CUDA_INFO"
	.sectionflags	@""
	.align	4


	//----- nvinfo : EIATTR_CUDA_API_VERSION
	.align		4
        /*0000*/ 	.byte	0x04, 0x37
        /*0002*/ 	.short	(.L_35 - .L_34)
.L_34:
        /*0004*/ 	.word	0x00000082


	//----- nvinfo : EIATTR_KPARAM_INFO
	.align		4
.L_35:
        /*0008*/ 	.byte	0x04, 0x17
        /*000a*/ 	.short	(.L_37 - .L_36)
.L_36:
        /*000c*/ 	.word	0x00000000
        /*0010*/ 	.short	0x0000
        /*0012*/ 	.short	0x0000
        /*0014*/ 	.byte	0x00, 0xf5, 0x21, 0x00


	//----- nvinfo : EIATTR_SPARSE_MMA_MASK
	.align		4
.L_37:
        /*0018*/ 	.byte	0x03, 0x50
        /*001a*/ 	.short	0x0000


	//----- nvinfo : EIATTR_MAXREG_COUNT
	.align		4
        /*001c*/ 	.byte	0x03, 0x1b
        /*001e*/ 	.short	0x00ff


	//----- nvinfo : EIATTR_MERCURY_ISA_VERSION
	.align		4
        /*0020*/ 	.byte	0x03, 0x5f
        /*0022*/ 	.short	0x0101


	//----- nvinfo : EIATTR_VRC_CTA_INIT_COUNT
	.align		4
        /*0024*/ 	.byte	0x02, 0x4a
	.zero		1
	.zero		1


	//----- nvinfo : EIATTR_EXIT_INSTR_OFFSETS
	.align		4
        /*0028*/ 	.byte	0x04, 0x1c
        /*002a*/ 	.short	(.L_39 - .L_38)


	//   ....[0]....
.L_38:
        /*002c*/ 	.word	0x00000160


	//   ....[1]....
        /*0030*/ 	.word	0x00000180


	//----- nvinfo : EIATTR_CBANK_PARAM_SIZE
	.align		4
.L_39:
        /*0034*/ 	.byte	0x03, 0x19
        /*0036*/ 	.short	0x0008


	//----- nvinfo : EIATTR_PARAM_CBANK
	.align		4
        /*0038*/ 	.byte	0x04, 0x0a
        /*003a*/ 	.short	(.L_41 - .L_40)
	.align		4
.L_40:
        /*003c*/ 	.word	index@(.nv.constant0._Z4reluPf)
        /*0040*/ 	.short	0x0380
        /*0042*/ 	.short	0x0008


	//----- nvinfo : EIATTR_SW_WAR
	.align		4
.L_41:
        /*0044*/ 	.byte	0x04, 0x36
        /*0046*/ 	.short	(.L_43 - .L_42)
.L_42:
        /*0048*/ 	.word	0x00000008
.L_43:


//--------------------- .nv.info._Z4convPfS_S_    --------------------------
	.section	.nv.info._Z4convPfS_S_,"",@"SHT_CUDA_INFO"
	.sectionflags	@""
	.align	4


	//----- nvinfo : EIATTR_CUDA_API_VERSION
	.align		4
        /*0000*/ 	.byte	0x04, 0x37
        /*0002*/ 	.short	(.L_45 - .L_44)
.L_44:
        /*0004*/ 	.word	0x00000082


	//----- nvinfo : EIATTR_KPARAM_INFO
	.align		4
.L_45:
        /*0008*/ 	.byte	0x04, 0x17
        /*000a*/ 	.short	(.L_47 - .L_46)
.L_46:
        /*000c*/ 	.word	0x00000000
        /*0010*/ 	.short	0x0002
        /*0012*/ 	.short	0x0010
        /*0014*/ 	.byte	0x00, 0xf5, 0x21, 0x00


	//----- nvinfo : EIATTR_KPARAM_INFO
	.align		4
.L_47:
        /*0018*/ 	.byte	0x04, 0x17
        /*001a*/ 	.short	(.L_49 - .L_48)
.L_48:
        /*001c*/ 	.word	0x00000000
        /*0020*/ 	.short	0x0001
        /*0022*/ 	.short	0x0008
        /*0024*/ 	.byte	0x00, 0xf5, 0x21, 0x00


	//----- nvinfo : EIATTR_KPARAM_INFO
	.align		4
.L_49:
        /*0028*/ 	.byte	0x04, 0x17
        /*002a*/ 	.short	(.L_51 - .L_50)
.L_50:
        /*002c*/ 	.word	0x00000000
        /*0030*/ 	.short	0x0000
        /*0032*/ 	.short	0x0000
        /*0034*/ 	.byte	0x00, 0xf5, 0x21, 0x00


	//----- nvinfo : EIATTR_SPARSE_MMA_MASK
	.align		4
.L_51:
        /*0038*/ 	.byte	0x03, 0x50
        /*003a*/ 	.short	0x0000


	//----- nvinfo : EIATTR_MAXREG_COUNT
	.align		4
        /*003c*/ 	.byte	0x03, 0x1b
        /*003e*/ 	.short	0x00ff


	//----- nvinfo : EIATTR_MERCURY_ISA_VERSION
	.align		4
        /*0040*/ 	.byte	0x03, 0x5f
        /*0042*/ 	.short	0x0101


	//----- nvinfo : EIATTR_VRC_CTA_INIT_COUNT
	.align		4
        /*0044*/ 	.byte	0x02, 0x4a
	.zero		1
	.zero		1


	//----- nvinfo : EIATTR_EXIT_INSTR_OFFSETS
	.align		4
        /*0048*/ 	.byte	0x04, 0x1c
        /*004a*/ 	.short	(.L_53 - .L_52)


	//   ....[0]....
.L_52:
        /*004c*/ 	.word	0x000006f0


	//----- nvinfo : EIATTR_CRS_STACK_SIZE
	.align		4
.L_53:
        /*0050*/ 	.byte	0x04, 0x1e
        /*0052*/ 	.short	(.L_55 - .L_54)
.L_54:
        /*0054*/ 	.word	0x00000000


	//----- nvinfo : EIATTR_CBANK_PARAM_SIZE
	.align		4
.L_55:
        /*0058*/ 	.byte	0x03, 0x19
        /*005a*/ 	.short	0x0018


	//----- nvinfo : EIATTR_PARAM_CBANK
	.align		4
        /*005c*/ 	.byte	0x04, 0x0a
        /*005e*/ 	.short	(.L_57 - .L_56)
	.align		4
.L_56:
        /*0060*/ 	.word	index@(.nv.constant0._Z4convPfS_S_)
        /*0064*/ 	.short	0x0380
        /*0066*/ 	.short	0x0018


	//----- nvinfo : EIATTR_SW_WAR
	.align		4
.L_57:
        /*0068*/ 	.byte	0x04, 0x36
        /*006a*/ 	.short	(.L_59 - .L_58)
.L_58:
        /*006c*/ 	.word	0x00000008
.L_59:


//--------------------- .nv.callgraph             --------------------------
	.section	.nv.callgraph,"",@"SHT_CUDA_CALLGRAPH"
	.align	4
	.sectionentsize	8
	.align		4
        /*0000*/ 	.word	0x00000000
	.align		4
        /*0004*/ 	.word	0xffffffff
	.align		4
        /*0008*/ 	.word	0x00000000
	.align		4
        /*000c*/ 	.word	0xfffffffe
	.align		4
        /*0010*/ 	.word	0x00000000
	.align		4
        /*0014*/ 	.word	0xfffffffd
	.align		4
        /*0018*/ 	.word	0x00000000
	.align		4
        /*001c*/ 	.word	0xfffffffc


//--------------------- .nv.constant3             --------------------------
	.section	.nv.constant3,"a",@progbits
	.align	4
.nv.constant3:
	.type		image_size,@object
	.size		image_size,(kernel_size - image_size)
image_size:
	.zero		12
	.type		kernel_size,@object
	.size		kernel_size,(pad - kernel_size)
kernel_size:
	.zero		16
	.type		pad,@object
	.size		pad,(stride - pad)
pad:
	.zero		4
	.type		stride,@object
	.size		stride,(.L_3 - stride)
stride:
	.zero		4
.L_3:


//--------------------- .text._Z12g_maxpoolingPfS_ --------------------------
	.section	.text._Z12g_maxpoolingPfS_,"ax",@progbits
	.align	128
        .global         _Z12g_maxpoolingPfS_
        .type           _Z12g_maxpoolingPfS_,@function
        .size           _Z12g_maxpoolingPfS_,(.L_x_10 - _Z12g_maxpoolingPfS_)
        .other          _Z12g_maxpoolingPfS_,@"STO_CUDA_ENTRY STV_DEFAULT"
_Z12g_maxpoolingPfS_:
.text._Z12g_maxpoolingPfS_:
[----:B------:R-:W-:Y:S01]  /*0000*/  LDC R1, c[0x0][0x37c] ;  /* 0x0000df00ff017b82 */ /* 0x000fe20000000800 */
[----:B------:R-:W0:Y:S07]  /*0010*/  S2R R4, SR_TID.Y ;  /* 0x0000000000047919 */ /* 0x000e2e0000002200 */
[----:B------:R-:W0:Y:S01]  /*0020*/  S2UR UR8, SR_CTAID.Y ;  /* 0x00000000000879c3 */ /* 0x000e220000002600 */
[----:B------:R-:W1:Y:S01]  /*0030*/  LDCU.64 UR6, c[0x0][0x358] ;  /* 0x00006b00ff0677ac */ /* 0x000e620008000a00 */
[----:B------:R-:W2:Y:S01]  /*0040*/  S2R R2, SR_TID.Z ;  /* 0x0000000000027919 */ /* 0x000ea20000002300 */
[----:B------:R-:W3:Y:S05]  /*0050*/  S2R R13, SR_TID.X ;  /* 0x00000000000d7919 */ /* 0x000eea0000002100 */
[----:B------:R-:W0:Y:S01]  /*0060*/  LDC R5, c[0x0][0x364] ;  /* 0x0000d900ff057b82 */ /* 0x000e220000000800 */
[----:B------:R-:W2:Y:S07]  /*0070*/  LDCU UR10, c[0x0][0x360] ;  /* 0x00006c00ff0a77ac */ /* 0x000eae0008000800 */
[----:B------:R-:W4:Y:S08]  /*0080*/  LDC R0, c[0x0][0x370] ;  /* 0x0000dc00ff007b82 */ /* 0x000f300000000800 */
[----:B------:R-:W5:Y:S08]  /*0090*/  LDC R3, c[0x0][0x374] ;  /* 0x0000dd00ff037b82 */ /* 0x000f700000000800 */
[----:B------:R-:W4:Y:S01]  /*00a0*/  S2UR UR9, SR_CTAID.X ;  /* 0x00000000000979c3 */ /* 0x000f220000002500 */
[----:B0-----:R-:W-:-:S02]  /*00b0*/  IMAD R8, R5, UR8, R4 ;  /* 0x0000000805087c24 */ /* 0x001fc4000f8e0204 */
[----:B--2---:R-:W-:-:S05]  /*00c0*/  IMAD R10, R2, UR10, RZ ;  /* 0x0000000a020a7c24 */ /* 0x004fca000f8e02ff */
[----:B------:R-:W0:Y:S01]  /*00d0*/  LDC.64 R6, c[0x0][0x380] ;  /* 0x0000e000ff067b82 */ /* 0x000e220000000a00 */
[----:B-----5:R-:W-:-:S04]  /*00e0*/  IMAD R9, R3, R10, R8 ;  /* 0x0000000a03097224 */ /* 0x020fc800078e0208 */
[----:B----4-:R-:W-:-:S04]  /*00f0*/  IMAD R9, R9, R0, UR9 ;  /* 0x0000000909097e24 */ /* 0x010fc8000f8e0200 */
[----:B---3--:R-:W-:-:S04]  /*0100*/  IMAD R9, R9, UR10, R13 ;  /* 0x0000000a09097c24 */ /* 0x008fc8000f8e020d */
[----:B0-----:R-:W-:-:S06]  /*0110*/  IMAD.WIDE.U32 R6, R9, 0x4, R6 ;  /* 0x0000000409067825 */ /* 0x001fcc00078e0006 */
[----:B-1----:R-:W2:Y:S01]  /*0120*/  LDG.E R6, desc[UR6][R6.64] ;  /* 0x0000000606067981 */ /* 0x002ea2000c1e1900 */
[----:B------:R-:W0:Y:S01]  /*0130*/  S2UR UR5, SR_CgaCtaId ;  /* 0x00000000000579c3 */ /* 0x000e220000008800 */
[----:B------:R-:W-:Y:S01]  /*0140*/  IMAD R8, R4, UR10, R13 ;  /* 0x0000000a04087c24 */ /* 0x000fe2000f8e020d */
[----:B------:R-:W-:Y:S01]  /*0150*/  UMOV UR4, 0x400 ;  /* 0x0000040000047882 */ /* 0x000fe20000000000 */
[C---:B------:R-:W-:Y:S01]  /*0160*/  IMAD R9, R5.reuse, R10, RZ ;  /* 0x0000000a05097224 */ /* 0x040fe200078e02ff */
[----:B------:R-:W-:Y:S01]  /*0170*/  UISETP.GE.U32.AND UP0, UPT, UR10, 0x2, UPT ;  /* 0x000000020a00788c */ /* 0x000fe2000bf06070 */
[----:B------:R-:W-:Y:S02]  /*0180*/  ISETP.GE.U32.AND P1, PT, R5, 0x2, PT ;  /* 0x000000020500780c */ /* 0x000fe40003f26070 */
[----:B------:R-:W-:Y:S01]  /*0190*/  IMAD.IADD R8, R8, 0x1, R9 ;  /* 0x0000000108087824 */ /* 0x000fe200078e0209 */
[----:B------:R-:W-:Y:S01]  /*01a0*/  LOP3.LUT P0, RZ, R13, R4, RZ, 0xfc, !PT ;  /* 0x000000040dff7212 */ /* 0x000fe2000780fcff */
[----:B0-----:R-:W-:-:S06]  /*01b0*/  ULEA UR4, UR5, UR4, 0x18 ;  /* 0x0000000405047291 */ /* 0x001fcc000f8ec0ff */
[----:B------:R-:W-:-:S05]  /*01c0*/  LEA R11, R8, UR4, 0x2 ;  /* 0x00000004080b7c11 */ /* 0x000fca000f8e10ff */
[----:B--2---:R0:W-:Y:S01]  /*01d0*/  STS [R11], R6 ;  /* 0x000000060b007388 */ /* 0x0041e20000000800 */
[----:B------:R-:W-:Y:S06]  /*01e0*/  BAR.SYNC.DEFER_BLOCKING 0x0 ;  /* 0x0000000000007b1d */ /* 0x000fec0000010000 */
[----:B------:R-:W-:Y:S05]  /*01f0*/  BRA.U !UP0, `(.L_x_0) ;  /* 0x0000000108347547 */ /* 0x000fea000b800000 */
[----:B0-----:R-:W-:-:S07]  /*0200*/  IMAD.U32 R6, RZ, RZ, UR10 ;  /* 0x0000000aff067e24 */ /* 0x001fce000f8e00ff */
.L_x_1:
[----:B------:R-:W-:-:S04]  /*0210*/  SHF.R.U32.HI R12, RZ, 0x1, R6 ;  /* 0x00000001ff0c7819 */ /* 0x000fc80000011606 */
[----:B------:R-:W-:-:S13]  /*0220*/  ISETP.GE.U32.AND P3, PT, R13, R12, PT ;  /* 0x0000000c0d00720c */ /* 0x000fda0003f66070 */
[----:B------:R-:W-:Y:S01]  /*0230*/  @!P3 LEA R8, R12, R11, 0x2 ;  /* 0x0000000b0c08b211 */ /* 0x000fe200078e10ff */
[----:B------:R-:W-:Y:S05]  /*0240*/  @!P3 LDS R7, [R11] ;  /* 0x000000000b07b984 */ /* 0x000fea0000000800 */
[----:B------:R-:W0:Y:S02]  /*0250*/  @!P3 LDS R8, [R8] ;  /* 0x000000000808b984 */ /* 0x000e240000000800 */
[----:B0-----:R-:W-:-:S04]  /*0260*/  @!P3 FSETP.GT.AND P2, PT, R7, R8, PT ;  /* 0x000000080700b20b */ /* 0x001fc80003f44000 */
[----:B------:R-:W-:Y:S02]  /*0270*/  @!P3 FSEL R10, R7, R8, P2 ;  /* 0x00000008070ab208 */ /* 0x000fe40001000000 */
[----:B------:R-:W-:Y:S01]  /*0280*/  ISETP.GE.U32.AND P2, PT, R6, 0x4, PT ;  /* 0x000000040600780c */ /* 0x000fe20003f46070 */
[----:B------:R-:W-:Y:S02]  /*0290*/  IMAD.MOV.U32 R6, RZ, RZ, R12 ;  /* 0x000000ffff067224 */ /* 0x000fe400078e000c */
[----:B------:R1:W-:Y:S01]  /*02a0*/  @!P3 STS [R11], R10 ;  /* 0x0000000a0b00b388 */ /* 0x0003e20000000800 */
[----:B------:R-:W-:Y:S09]  /*02b0*/  BAR.SYNC.DEFER_BLOCKING 0x0 ;  /* 0x0000000000007b1d */ /* 0x000ff20000010000 */
[----:B-1----:R-:W-:Y:S05]  /*02c0*/  @P2 BRA `(.L_x_1) ;  /* 0xfffffffc00d02947 */ /* 0x002fea000383ffff */
.L_x_0:
[----:B------:R-:W-:Y:S05]  /*02d0*/  @!P1 BRA `(.L_x_2) ;  /* 0x0000000000349947 */ /* 0x000fea0003800000 */
.L_x_3:
[----:B------:R-:W-:-:S04]  /*02e0*/  SHF.R.U32.HI R13, RZ, 0x1, R5 ;  /* 0x00000001ff0d7819 */ /* 0x000fc80000011605 */
[----:B------:R-:W-:-:S13]  /*02f0*/  ISETP.GE.U32.AND P2, PT, R4, R13, PT ;  /* 0x0000000d0400720c */ /* 0x000fda0003f46070 */
[----:B0-----:R-:W-:-:S05]  /*0300*/  @!P2 IMAD R6, R13, UR10, RZ ;  /* 0x0000000a0d06ac24 */ /* 0x001fca000f8e02ff */
[----:B------:R-:W-:Y:S02]  /*0310*/  @!P2 LEA R7, R6, R11, 0x2 ;  /* 0x0000000b0607a211 */ /* 0x000fe400078e10ff */
[----:B------:R-:W-:Y:S04]  /*0320*/  @!P2 LDS R6, [R11] ;  /* 0x000000000b06a984 */ /* 0x000fe80000000800 */
[----:B------:R-:W0:Y:S02]  /*0330*/  @!P2 LDS R7, [R7] ;  /* 0x000000000707a984 */ /* 0x000e240000000800 */
[----:B0-----:R-:W-:-:S04]  /*0340*/  @!P2 FSETP.GT.AND P1, PT, R6, R7, PT ;  /* 0x000000070600a20b */ /* 0x001fc80003f24000 */
[----:B------:R-:W-:Y:S02]  /*0350*/  @!P2 FSEL R6, R6, R7, P1 ;  /* 0x000000070606a208 */ /* 0x000fe40000800000 */
[----:B------:R-:W-:Y:S01]  /*0360*/  ISETP.GT.U32.AND P1, PT, R5, 0x3, PT ;  /* 0x000000030500780c */ /* 0x000fe20003f24070 */
[----:B------:R-:W-:Y:S02]  /*0370*/  IMAD.MOV.U32 R5, RZ, RZ, R13 ;  /* 0x000000ffff057224 */ /* 0x000fe400078e000d */
[----:B------:R1:W-:Y:S01]  /*0380*/  @!P2 STS [R11], R6 ;  /* 0x000000060b00a388 */ /* 0x0003e20000000800 */
[----:B------:R-:W-:Y:S09]  /*0390*/  BAR.SYNC.DEFER_BLOCKING 0x0 ;  /* 0x0000000000007b1d */ /* 0x000ff20000010000 */
[----:B-1----:R-:W-:Y:S05]  /*03a0*/  @P1 BRA `(.L_x_3) ;  /* 0xfffffffc00cc1947 */ /* 0x002fea000383ffff */
.L_x_2:
[----:B------:R-:W-:Y:S05]  /*03b0*/  @P0 EXIT ;  /* 0x000000000000094d */ /* 0x000fea0003800000 */
[----:B------:R-:W-:Y:S01]  /*03c0*/  LEA R9, R9, UR4, 0x2 ;  /* 0x0000000409097c11 */ /* 0x000fe2000f8e10ff */
[----:B------:R-:W1:Y:S01]  /*03d0*/  LDC.64 R4, c[0x0][0x388] ;  /* 0x0000e200ff047b82 */ /* 0x000e620000000a00 */
[----:B------:R-:W-:-:S04]  /*03e0*/  IMAD R3, R3, R2, UR8 ;  /* 0x0000000803037e24 */ /* 0x000fc8000f8e0202 */
[----:B------:R-:W2:Y:S01]  /*03f0*/  LDS R9, [R9] ;  /* 0x0000000009097984 */ /* 0x000ea20000000800 */
[----:B------:R-:W-:-:S04]  /*0400*/  IMAD R3, R3, R0, UR9 ;  /* 0x0000000903037e24 */ /* 0x000fc8000f8e0200 */
[----:B-1----:R-:W-:-:S05]  /*0410*/  IMAD.WIDE.U32 R2, R3, 0x4, R4 ;  /* 0x0000000403027825 */ /* 0x002fca00078e0004 */
[----:B--2---:R-:W-:Y:S01]  /*0420*/  STG.E desc[UR6][R2.64], R9 ;  /* 0x0000000902007986 */ /* 0x004fe2000c101906 */
[----:B------:R-:W-:Y:S05]  /*0430*/  EXIT ;  /* 0x000000000000794d */ /* 0x000fea0003800000 */
.L_x_4:
[----:B------:R-:W-:-:S00]  /*0440*/  BRA `(.L_x_4) ;  /* 0xfffffffc00fc7947 */ /* 0x000fc0000383ffff */
[----:B------:R-:W-:-:S00]  /*0450*/  NOP ;  /* 0x0000000000007918 */ /* 0x000fc00000000000 */
        /* <DEDUP_REMOVED lines=10> */
.L_x_10:


//--------------------- .text._Z4reluPf           --------------------------
	.section	.text._Z4reluPf,"ax",@progbits
	.align	128
        .global         _Z4reluPf
        .type           _Z4reluPf,@function
        .size           _Z4reluPf,(.L_x_11 - _Z4reluPf)
        .other          _Z4reluPf,@"STO_CUDA_ENTRY STV_DEFAULT"
_Z4reluPf:
.text._Z4reluPf:
[----:B------:R-:W-:Y:S01]  /*0000*/  LDC R1, c[0x0][0x37c] ;  /* 0x0000df00ff017b82 */ /* 0x000fe20000000800 */
[----:B------:R-:W0:Y:S07]  /*0010*/  S2R R5, SR_TID.Y ;  /* 0x0000000000057919 */ /* 0x000e2e0000002200 */
[----:B------:R-:W1:Y:S01]  /*0020*/  S2UR UR4, SR_CTAID.Z ;  /* 0x00000000000479c3 */ /* 0x000e620000002700 */
[----:B------:R-:W1:Y:S01]  /*0030*/  LDCU UR6, c[0x0][0x360] ;  /* 0x00006c00ff0677ac */ /* 0x000e620008000800 */
[----:B------:R-:W2:Y:S01]  /*0040*/  S2R R3, SR_TID.X ;  /* 0x0000000000037919 */ /* 0x000ea20000002100 */
[----:B------:R-:W3:Y:S05]  /*0050*/  LDCU.64 UR8, c[0x0][0x380] ;  /* 0x00007000ff0877ac */ /* 0x000eea0008000a00 */
[----:B------:R-:W0:Y:S08]  /*0060*/  S2UR UR7, SR_CTAID.Y ;  /* 0x00000000000779c3 */ /* 0x000e300000002600 */
[----:B------:R-:W0:Y:S08]  /*0070*/  LDC R2, c[0x0][0x364] ;  /* 0x0000d900ff027b82 */ /* 0x000e300000000800 */
[----:B------:R-:W4:Y:S01]  /*0080*/  S2UR UR5, SR_CTAID.X ;  /* 0x00000000000579c3 */ /* 0x000f220000002500 */
[----:B-1----:R-:W-:-:S07]  /*0090*/  UIMAD UR4, UR6, UR4, URZ ;  /* 0x00000004060472a4 */ /* 0x002fce000f8e02ff */
[----:B------:R-:W4:Y:S01]  /*00a0*/  LDC R7, c[0x0][0x370] ;  /* 0x0000dc00ff077b82 */ /* 0x000f220000000800 */
[C---:B0-----:R-:W-:Y:S02]  /*00b0*/  IMAD R0, R2.reuse, UR7, R5 ;  /* 0x0000000702007c24 */ /* 0x041fe4000f8e0205 */
[----:B------:R-:W-:Y:S02]  /*00c0*/  IMAD R5, R2, UR4, RZ ;  /* 0x0000000402057c24 */ /* 0x000fe4000f8e02ff */
[----:B----4-:R-:W-:Y:S01]  /*00d0*/  IMAD R0, R0, R7, UR5 ;  /* 0x0000000500007e24 */ /* 0x010fe2000f8e0207 */
[----:B------:R-:W0:Y:S03]  /*00e0*/  LDCU.64 UR4, c[0x0][0x358] ;  /* 0x00006b00ff0477ac */ /* 0x000e260008000a00 */
[----:B--2---:R-:W-:-:S05]  /*00f0*/  IMAD R0, R0, UR6, R3 ;  /* 0x0000000600007c24 */ /* 0x004fca000f8e0203 */
[----:B------:R-:W-:-:S04]  /*0100*/  IADD3 R0, P0, PT, R5, R0, RZ ;  /* 0x0000000005007210 */ /* 0x000fc80007f1e0ff */
[----:B------:R-:W-:Y:S02]  /*0110*/  IADD3.X R3, PT, PT, RZ, RZ, RZ, P0, !PT ;  /* 0x000000ffff037210 */ /* 0x000fe400007fe4ff */
[----:B---3--:R-:W-:-:S04]  /*0120*/  LEA R2, P0, R0, UR8, 0x2 ;  /* 0x0000000800027c11 */ /* 0x008fc8000f8010ff */
[----:B------:R-:W-:-:S05]  /*0130*/  LEA.HI.X R3, R0, UR9, R3, 0x2, P0 ;  /* 0x0000000900037c11 */ /* 0x000fca00080f1403 */
[----:B0-----:R-:W2:Y:S02]  /*0140*/  LDG.E R0, desc[UR4][R2.64] ;  /* 0x0000000402007981 */ /* 0x001ea4000c1e1900 */
[----:B--2---:R-:W-:-:S13]  /*0150*/  FSETP.GEU.AND P0, PT, R0, RZ, PT ;  /* 0x000000ff0000720b */ /* 0x004fda0003f0e000 */
[----:B------:R-:W-:Y:S05]  /*0160*/  @P0 EXIT ;  /* 0x000000000000094d */ /* 0x000fea0003800000 */
[----:B------:R-:W-:Y:S01]  /*0170*/  STG.E desc[UR4][R2.64], RZ ;  /* 0x000000ff02007986 */ /* 0x000fe2000c101904 */
[----:B------:R-:W-:Y:S05]  /*0180*/  EXIT ;  /* 0x000000000000794d */ /* 0x000fea0003800000 */
.L_x_5:
        /* <DEDUP_REMOVED lines=15> */
.L_x_11:


//--------------------- .text._Z4convPfS_S_       --------------------------
	.section	.text._Z4convPfS_S_,"ax",@progbits
	.align	128
        .global         _Z4convPfS_S_
        .type           _Z4convPfS_S_,@function
        .size           _Z4convPfS_S_,(.L_x_12 - _Z4convPfS_S_)
        .other          _Z4convPfS_S_,@"STO_CUDA_ENTRY STV_DEFAULT"
_Z4convPfS_S_:
.text._Z4convPfS_S_:
[----:B------:R-:W-:Y:S08]  /*0000*/  LDC R1, c[0x0][0x37c] ;  /* 0x0000df00ff017b82 */ /* 0x000ff00000000800 */
[----:B------:R-:W0:Y:S01]  /*0010*/  LDC R8, c[0x3][0x20] ;  /* 0x00c00800ff087b82 */ /* 0x000e220000000800 */
[----:B------:R-:W1:Y:S01]  /*0020*/  LDCU.64 UR8, c[0x0][0x358] ;  /* 0x00006b00ff0877ac */ /* 0x000e620008000a00 */
[----:B------:R-:W-:Y:S06]  /*0030*/  BSSY.RECONVERGENT B0, `(.L_x_6) ;  /* 0x0000057000007945 */ /* 0x000fec0003800200 */
[----:B------:R-:W2:Y:S08]  /*0040*/  LDC R0, c[0x3][0x8] ;  /* 0x00c00200ff007b82 */ /* 0x000eb00000000800 */
[----:B------:R-:W2:Y:S01]  /*0050*/  LDC.64 R2, c[0x3][0x18] ;  /* 0x00c00600ff027b82 */ /* 0x000ea20000000a00 */
[----:B0-----:R-:W-:-:S07]  /*0060*/  IABS R10, R8 ;  /* 0x00000008000a7213 */ /* 0x001fce0000000000 */
[----:B------:R-:W0:Y:S01]  /*0070*/  LDC R4, c[0x3][0x4] ;  /* 0x00c00100ff047b82 */ /* 0x000e220000000800 */
[----:B------:R-:W-:Y:S01]  /*0080*/  ISETP.NE.AND P2, PT, R8, RZ, PT ;  /* 0x000000ff0800720c */ /* 0x000fe20003f45270 */
[----:B------:R-:W3:Y:S06]  /*0090*/  I2F.RP R11, R10 ;  /* 0x0000000a000b7306 */ /* 0x000eec0000209400 */
[----:B------:R-:W4:Y:S01]  /*00a0*/  LDC R5, c[0x3][0x14] ;  /* 0x00c00500ff057b82 */ /* 0x000f220000000800 */
[----:B--2---:R-:W-:-:S07]  /*00b0*/  LEA R9, R3, R0, 0x1 ;  /* 0x0000000003097211 */ /* 0x004fce00078e08ff */
[----:B------:R-:W2:Y:S01]  /*00c0*/  S2UR UR7, SR_CTAID.X ;  /* 0x00000000000779c3 */ /* 0x000ea20000002500 */
[----:B---3--:R-:W3:Y:S01]  /*00d0*/  MUFU.RCP R11, R11 ;  /* 0x0000000b000b7308 */ /* 0x008ee20000001000 */
[----:B0-----:R-:W-:-:S06]  /*00e0*/  IMAD R12, R3, 0x2, R4 ;  /* 0x00000002030c7824 */ /* 0x001fcc00078e0204 */
[----:B------:R-:W0:Y:S01]  /*00f0*/  S2UR UR6, SR_CTAID.Z ;  /* 0x00000000000679c3 */ /* 0x000e220000002700 */
[----:B----4-:R-:W-:Y:S02]  /*0100*/  IMAD.IADD R15, R12, 0x1, -R5 ;  /* 0x000000010c0f7824 */ /* 0x010fe400078e0a05 */
[----:B---3--:R-:W-:Y:S01]  /*0110*/  VIADD R6, R11, 0xffffffe ;  /* 0x0ffffffe0b067836 */ /* 0x008fe20000000000 */
[----:B------:R-:W-:Y:S02]  /*0120*/  IADD3 R11, PT, PT, R9, -R2, RZ ;  /* 0x80000002090b7210 */ /* 0x000fe40007ffe0ff */
[----:B------:R-:W-:Y:S01]  /*0130*/  IABS R17, R15 ;  /* 0x0000000f00117213 */ /* 0x000fe20000000000 */
[----:B------:R3:W4:Y:S01]  /*0140*/  F2I.FTZ.U32.TRUNC.NTZ R7, R6 ;  /* 0x0000000600077305 */ /* 0x000722000021f000 */
[----:B------:R-:W-:-:S04]  /*0150*/  LOP3.LUT R15, R15, R8, RZ, 0x3c, !PT ;  /* 0x000000080f0f7212 */ /* 0x000fc800078e3cff */
[----:B------:R-:W-:Y:S01]  /*0160*/  ISETP.GE.AND P4, PT, R15, RZ, PT ;  /* 0x000000ff0f00720c */ /* 0x000fe20003f86270 */
[----:B---3--:R-:W-:Y:S02]  /*0170*/  HFMA2 R6, -RZ, RZ, 0, 0 ;  /* 0x00000000ff067431 */ /* 0x008fe400000001ff */
[----:B----4-:R-:W-:-:S04]  /*0180*/  IMAD.MOV R13, RZ, RZ, -R7 ;  /* 0x000000ffff0d7224 */ /* 0x010fc800078e0a07 */
[----:B------:R-:W-:Y:S01]  /*0190*/  IMAD R9, R13, R10, RZ ;  /* 0x0000000a0d097224 */ /* 0x000fe200078e02ff */
[----:B------:R-:W-:Y:S02]  /*01a0*/  IABS R13, R11 ;  /* 0x0000000b000d7213 */ /* 0x000fe40000000000 */
[----:B------:R-:W-:Y:S01]  /*01b0*/  LOP3.LUT R11, R11, R8, RZ, 0x3c, !PT ;  /* 0x000000080b0b7212 */ /* 0x000fe200078e3cff */
[----:B------:R-:W-:-:S03]  /*01c0*/  IMAD.HI.U32 R6, R7, R9, R6 ;  /* 0x0000000907067227 */ /* 0x000fc600078e0006 */
[----:B------:R-:W-:-:S03]  /*01d0*/  ISETP.GE.AND P3, PT, R11, RZ, PT ;  /* 0x000000ff0b00720c */ /* 0x000fc60003f66270 */
[----:B------:R-:W-:-:S04]  /*01e0*/  IMAD.HI.U32 R12, R6, R13, RZ ;  /* 0x0000000d060c7227 */ /* 0x000fc800078e00ff */
[----:B------:R-:W-:Y:S02]  /*01f0*/  IMAD.HI.U32 R14, R6, R17, RZ ;  /* 0x00000011060e7227 */ /* 0x000fe400078e00ff */
[----:B------:R-:W3:Y:S02]  /*0200*/  S2R R6, SR_CTAID.Y ;  /* 0x0000000000067919 */ /* 0x000ee40000002600 */
[----:B------:R-:W-:Y:S01]  /*0210*/  IMAD.MOV R7, RZ, RZ, -R12 ;  /* 0x000000ffff077224 */ /* 0x000fe200078e0a0c */
[----:B------:R-:W-:-:S03]  /*0220*/  IADD3 R9, PT, PT, -R14, RZ, RZ ;  /* 0x000000ff0e097210 */ /* 0x000fc60007ffe1ff */
[C---:B------:R-:W-:Y:S02]  /*0230*/  IMAD R13, R10.reuse, R7, R13 ;  /* 0x000000070a0d7224 */ /* 0x040fe400078e020d */
[C---:B------:R-:W-:Y:S01]  /*0240*/  IMAD R17, R10.reuse, R9, R17 ;  /* 0x000000090a117224 */ /* 0x040fe200078e0211 */
[----:B------:R-:W4:Y:S02]  /*0250*/  S2R R7, SR_TID.X ;  /* 0x0000000000077919 */ /* 0x000f240000002100 */
[C---:B------:R-:W-:Y:S01]  /*0260*/  ISETP.GT.U32.AND P5, PT, R10.reuse, R13, PT ;  /* 0x0000000d0a00720c */ /* 0x040fe20003fa4070 */
[----:B------:R-:W5:Y:S01]  /*0270*/  S2R R9, SR_TID.Y ;  /* 0x0000000000097919 */ /* 0x000f620000002200 */
[----:B------:R-:W-:-:S11]  /*0280*/  ISETP.GT.U32.AND P6, PT, R10, R17, PT ;  /* 0x000000110a00720c */ /* 0x000fd60003fc4070 */
[----:B------:R-:W-:Y:S02]  /*0290*/  @!P5 IMAD.IADD R13, R13, 0x1, -R10 ;  /* 0x000000010d0dd824 */ /* 0x000fe400078e0a0a */
[----:B------:R-:W-:Y:S01]  /*02a0*/  @!P5 VIADD R12, R12, 0x1 ;  /* 0x000000010c0cd836 */ /* 0x000fe20000000000 */
[-C--:B------:R-:W-:Y:S02]  /*02b0*/  @!P6 IADD3 R17, PT, PT, R17, -R10.reuse, RZ ;  /* 0x8000000a1111e210 */ /* 0x080fe40007ffe0ff */
[-C--:B------:R-:W-:Y:S02]  /*02c0*/  ISETP.GE.U32.AND P0, PT, R13, R10.reuse, PT ;  /* 0x0000000a0d00720c */ /* 0x080fe40003f06070 */
[----:B------:R-:W-:Y:S01]  /*02d0*/  ISETP.GE.U32.AND P1, PT, R17, R10, PT ;  /* 0x0000000a1100720c */ /* 0x000fe20003f26070 */
[--C-:B--2---:R-:W-:Y:S01]  /*02e0*/  IMAD R10, R8, UR7, -R3.reuse ;  /* 0x00000007080a7c24 */ /* 0x104fe2000f8e0a03 */
[----:B------:R-:W-:Y:S01]  /*02f0*/  @!P6 IADD3 R14, PT, PT, R14, 0x1, RZ ;  /* 0x000000010e0ee810 */ /* 0x000fe20007ffe0ff */
[-C--:B---3--:R-:W-:Y:S01]  /*0300*/  IMAD R16, R6, R8.reuse, -R3 ;  /* 0x0000000806107224 */ /* 0x088fe200078e0a03 */
[----:B------:R-:W-:Y:S01]  /*0310*/  LOP3.LUT R3, RZ, R8, RZ, 0x33, !PT ;  /* 0x00000008ff037212 */ /* 0x000fe200078e33ff */
[----:B----4-:R-:W-:-:S06]  /*0320*/  IMAD.IADD R13, R10, 0x1, R7 ;  /* 0x000000010a0d7824 */ /* 0x010fcc00078e0207 */
[----:B------:R-:W-:Y:S02]  /*0330*/  @P0 VIADD R12, R12, 0x1 ;  /* 0x000000010c0c0836 */ /* 0x000fe40000000000 */
[----:B------:R-:W-:Y:S02]  /*0340*/  @P1 IADD3 R14, PT, PT, R14, 0x1, RZ ;  /* 0x000000010e0e1810 */ /* 0x000fe40007ffe0ff */
[----:B-----5:R-:W-:Y:S01]  /*0350*/  IADD3 R15, PT, PT, R16, R9, RZ ;  /* 0x00000009100f7210 */ /* 0x020fe20007ffe0ff */
[----:B------:R-:W-:Y:S01]  /*0360*/  @!P3 IMAD.MOV R12, RZ, RZ, -R12 ;  /* 0x000000ffff0cb224 */ /* 0x000fe200078e0a0c */
[----:B------:R-:W-:Y:S02]  /*0370*/  ISETP.GE.AND P0, PT, R13, R0, PT ;  /* 0x000000000d00720c */ /* 0x000fe40003f06270 */
[----:B------:R-:W-:Y:S02]  /*0380*/  ISETP.GT.AND P1, PT, R15, -0x1, PT ;  /* 0xffffffff0f00780c */ /* 0x000fe40003f24270 */
[----:B------:R-:W-:-:S02]  /*0390*/  ISETP.GT.AND P0, PT, R13, -0x1, !P0 ;  /* 0xffffffff0d00780c */ /* 0x000fc40004704270 */
[----:B------:R-:W-:Y:S02]  /*03a0*/  ISETP.LT.AND P1, PT, R15, R4, P1 ;  /* 0x000000040f00720c */ /* 0x000fe40000f21270 */
[----:B------:R-:W-:Y:S02]  /*03b0*/  @!P4 IADD3 R14, PT, PT, -R14, RZ, RZ ;  /* 0x000000ff0e0ec210 */ /* 0x000fe40007ffe1ff */
[----:B------:R-:W-:Y:S02]  /*03c0*/  PLOP3.LUT P0, PT, P0, P1, PT, 0x80, 0x8 ;  /* 0x000000000008781c */ /* 0x000fe40000703070 */
[C---:B------:R-:W-:Y:S02]  /*03d0*/  SEL R12, R3.reuse, R12, !P2 ;  /* 0x0000000c030c7207 */ /* 0x040fe40005000000 */
[----:B------:R-:W-:-:S03]  /*03e0*/  SEL R8, R3, R14, !P2 ;  /* 0x0000000e03087207 */ /* 0x000fc60005000000 */
[----:B------:R-:W-:Y:S01]  /*03f0*/  VIADD R3, R12, 0x1 ;  /* 0x000000010c037836 */ /* 0x000fe20000000000 */
[----:B------:R-:W-:-:S05]  /*0400*/  IADD3 R8, PT, PT, R8, 0x1, RZ ;  /* 0x0000000108087810 */ /* 0x000fca0007ffe0ff */
[----:B01----:R-:W-:Y:S05]  /*0410*/  @!P0 BRA `(.L_x_7) ;  /* 0x0000000000588947 */ /* 0x003fea0003800000 */
[----:B------:R-:W0:Y:S01]  /*0420*/  S2R R12, SR_TID.Z ;  /* 0x00000000000c7919 */ /* 0x000e220000002300 */
[----:B------:R-:W1:Y:S01]  /*0430*/  LDCU UR4, c[0x3][0x10] ;  /* 0x00c00200ff0477ac */ /* 0x000e620008000800 */
[----:B------:R-:W2:Y:S01]  /*0440*/  LDC.64 R10, c[0x0][0x380] ;  /* 0x0000e000ff0a7b82 */ /* 0x000ea20000000a00 */
[----:B------:R-:W-:Y:S01]  /*0450*/  IMAD R17, R5, UR6, RZ ;  /* 0x0000000605117c24 */ /* 0x000fe2000f8e02ff */
[----:B------:R-:W3:Y:S03]  /*0460*/  LDCU.64 UR10, c[0x0][0x388] ;  /* 0x00007100ff0a77ac */ /* 0x000ee60008000a00 */
[----:B------:R-:W-:-:S04]  /*0470*/  IMAD R17, R17, R2, RZ ;  /* 0x0000000211117224 */ /* 0x000fc800078e02ff */
[----:B-1----:R-:W-:Y:S02]  /*0480*/  IMAD R14, R17, UR4, RZ ;  /* 0x00000004110e7c24 */ /* 0x002fe4000f8e02ff */
[C---:B0-----:R-:W-:Y:S02]  /*0490*/  IMAD R5, R12.reuse, R5, RZ ;  /* 0x000000050c057224 */ /* 0x041fe400078e02ff */
[----:B------:R-:W-:Y:S02]  /*04a0*/  IMAD R4, R12, R4, RZ ;  /* 0x000000040c047224 */ /* 0x000fe400078e02ff */
[----:B------:R-:W-:Y:S02]  /*04b0*/  IMAD R5, R5, R2, R7 ;  /* 0x0000000205057224 */ /* 0x000fe400078e0207 */
[----:B------:R-:W-:Y:S02]  /*04c0*/  IMAD R4, R4, R0, R15 ;  /* 0x0000000004047224 */ /* 0x000fe400078e020f */
[----:B------:R-:W-:-:S02]  /*04d0*/  IMAD R5, R9, R2, R5 ;  /* 0x0000000209057224 */ /* 0x000fc400078e0205 */
[----:B------:R-:W-:-:S03]  /*04e0*/  IMAD R13, R13, R0, R4 ;  /* 0x000000000d0d7224 */ /* 0x000fc600078e0204 */
[----:B------:R-:W-:Y:S01]  /*04f0*/  IADD3 R5, P0, PT, R14, R5, RZ ;  /* 0x000000050e057210 */ /* 0x000fe20007f1e0ff */
[----:B--2---:R-:W-:-:S04]  /*0500*/  IMAD.WIDE.U32 R10, R13, 0x4, R10 ;  /* 0x000000040d0a7825 */ /* 0x004fc800078e000a */
[----:B------:R-:W-:Y:S01]  /*0510*/  IMAD.X R0, RZ, RZ, RZ, P0 ;  /* 0x000000ffff007224 */ /* 0x000fe200000e06ff */
[C---:B---3--:R-:W-:Y:S01]  /*0520*/  LEA R4, P0, R5.reuse, UR10, 0x2 ;  /* 0x0000000a05047c11 */ /* 0x048fe2000f8010ff */
[----:B------:R-:W2:Y:S03]  /*0530*/  LDG.E R10, desc[UR8][R10.64] ;  /* 0x000000080a0a7981 */ /* 0x000ea6000c1e1900 */
[----:B------:R-:W-:-:S06]  /*0540*/  LEA.HI.X R5, R5, UR11, R0, 0x2, P0 ;  /* 0x0000000b05057c11 */ /* 0x000fcc00080f1400 */
[----:B------:R-:W2:Y:S02]  /*0550*/  LDG.E R5, desc[UR8][R4.64] ;  /* 0x0000000804057981 */ /* 0x000ea4000c1e1900 */
[----:B--2---:R-:W-:Y:S01]  /*0560*/  FMUL R0, R10, R5 ;  /* 0x000000050a007220 */ /* 0x004fe20000400000 */
[----:B------:R-:W-:Y:S06]  /*0570*/  BRA `(.L_x_8) ;  /* 0x0000000000087947 */ /* 0x000fec0003800000 */
.L_x_7:
[----:B------:R-:W0:Y:S01]  /*0580*/  S2R R12, SR_TID.Z ;  /* 0x00000000000c7919 */ /* 0x000e220000002300 */
[----:B------:R-:W-:-:S07]  /*0590*/  MOV R0, RZ ;  /* 0x000000ff00007202 */ /* 0x000fce0000000f00 */
.L_x_8:
[----:B------:R-:W-:Y:S05]  /*05a0*/  BSYNC.RECONVERGENT B0 ;  /* 0x0000000000007941 */ /* 0x000fea0003800200 */
.L_x_6:
[----:B------:R-:W1:Y:S01]  /*05b0*/  S2UR UR5, SR_CgaCtaId ;  /* 0x00000000000579c3 */ /* 0x000e620000008800 */
[----:B------:R-:W0:Y:S01]  /*05c0*/  LDCU UR10, c[0x3][0x10] ;  /* 0x00c00200ff0a77ac */ /* 0x000e220008000800 */
[----:B------:R-:W-:Y:S01]  /*05d0*/  IMAD R7, R9, R2, R7 ;  /* 0x0000000209077224 */ /* 0x000fe200078e0207 */
[----:B------:R-:W-:-:S05]  /*05e0*/  UMOV UR4, 0x400 ;  /* 0x0000040000047882 */ /* 0x000fca0000000000 */
[----:B------:R-:W2:Y:S01]  /*05f0*/  LDC.64 R10, c[0x0][0x390] ;  /* 0x0000e400ff0a7b82 */ /* 0x000ea20000000a00 */
[C-C-:B0-----:R-:W-:Y:S02]  /*0600*/  IMAD R2, R7.reuse, UR10, R12.reuse ;  /* 0x0000000a07027c24 */ /* 0x141fe4000f8e020c */
[----:B------:R-:W-:Y:S01]  /*0610*/  IMAD R7, R7, UR10, R12 ;  /* 0x0000000a07077c24 */ /* 0x000fe2000f8e020c */
[----:B-1----:R-:W-:-:S06]  /*0620*/  ULEA UR4, UR5, UR4, 0x18 ;  /* 0x0000000405047291 */ /* 0x002fcc000f8ec0ff */
[----:B------:R-:W-:Y:S02]  /*0630*/  LEA R5, R2, UR4, 0x2 ;  /* 0x0000000402057c11 */ /* 0x000fe4000f8e10ff */
[----:B------:R-:W-:Y:S01]  /*0640*/  LEA R4, R7, UR4, 0x2 ;  /* 0x0000000407047c11 */ /* 0x000fe2000f8e10ff */
[C---:B------:R-:W-:Y:S02]  /*0650*/  IMAD R7, R3.reuse, UR6, RZ ;  /* 0x0000000603077c24 */ /* 0x040fe4000f8e02ff */
[----:B------:R-:W-:Y:S01]  /*0660*/  STS [R5], R0 ;  /* 0x0000000005007388 */ /* 0x000fe20000000800 */
[----:B------:R-:W-:Y:S02]  /*0670*/  IMAD R3, R3, UR7, R6 ;  /* 0x0000000703037c24 */ /* 0x000fe4000f8e0206 */
[----:B------:R-:W-:Y:S01]  /*0680*/  IMAD R8, R8, R7, RZ ;  /* 0x0000000708087224 */ /* 0x000fe200078e02ff */
[----:B------:R-:W0:Y:S04]  /*0690*/  LDS R9, [R4] ;  /* 0x0000000004097984 */ /* 0x000e280000000800 */
[----:B------:R-:W-:-:S05]  /*06a0*/  IADD3 R3, P0, PT, R8, R3, RZ ;  /* 0x0000000308037210 */ /* 0x000fca0007f1e0ff */
[----:B------:R-:W-:Y:S01]  /*06b0*/  IMAD.X R6, RZ, RZ, RZ, P0 ;  /* 0x000000ffff067224 */ /* 0x000fe200000e06ff */
[----:B--2---:R-:W-:-:S04]  /*06c0*/  LEA R2, P0, R3, R10, 0x2 ;  /* 0x0000000a03027211 */ /* 0x004fc800078010ff */
[----:B------:R-:W-:-:S05]  /*06d0*/  LEA.HI.X R3, R3, R11, R6, 0x2, P0 ;  /* 0x0000000b03037211 */ /* 0x000fca00000f1406 */
[----:B0-----:R-:W-:Y:S01]  /*06e0*/  REDG.E.ADD.F32.FTZ.RN.STRONG.GPU desc[UR8][R2.64], R9 ;  /* 0x00000009020079a6 */ /* 0x001fe2000c12f308 */
[----:B------:R-:W-:Y:S05]  /*06f0*/  EXIT ;  /* 0x000000000000794d */ /* 0x000fea0003800000 */
.L_x_9:
        /* <DEDUP_REMOVED lines=16> */
.L_x_12:


//--------------------- .nv.shared._Z12g_maxpoolingPfS_ --------------------------
	.section	.nv.shared._Z12g_maxpoolingPfS_,"aw",@nobits
	.sectionflags	@""
	.align	16
	.zero		1024


//--------------------- .nv.shared.reserved.0     --------------------------
	.section	.nv.shared.reserved.0,"aw",@nobits
	.weak		__nv_reservedSMEM_offset_0_alias
	.size		__nv_reservedSMEM_offset_0_alias, 0, 64
	.other		__nv_reservedSMEM_offset_0_alias,@"STO_CUDA_RESERVED_SHARED STV_DEFAULT"
__nv_reservedSMEM_offset_0_alias:
	.zero		0
	.zero		64


//--------------------- .nv.shared._Z4reluPf      --------------------------
	.section	.nv.shared._Z4reluPf,"aw",@nobits
	.sectionflags	@""
	.align	16
	.zero		1024


//--------------------- .nv.shared._Z4convPfS_S_  --------------------------
	.section	.nv.shared._Z4convPfS_S_,"aw",@nobits
	.sectionflags	@""
	.align	16
	.zero		1024


//--------------------- .nv.constant0._Z12g_maxpoolingPfS_ --------------------------
	.section	.nv.constant0._Z12g_maxpoolingPfS_,"a",@progbits
	.sectionflags	@""
	.align	4
.nv.constant0._Z12g_maxpoolingPfS_:
	.zero		912


//--------------------- .nv.constant0._Z4reluPf   --------------------------
	.section	.nv.constant0._Z4reluPf,"a",@progbits
	.sectionflags	@""
	.align	4
.nv.constant0._Z4reluPf:
	.zero		904


//--------------------- .nv.constant0._Z4convPfS_S_ --------------------------
	.section	.nv.constant0._Z4convPfS_S_,"a",@progbits
	.sectionflags	@""
	.align	4
.nv.constant0._Z4convPfS_S_:
	.zero		920


//--------------------- SYMBOLS --------------------------

	.type		.nv.reservedSmem.offset0,@object
	.size		.nv.reservedSmem.offset0,0x4
	.type		.nv.reservedSmem.cap,@object
	.size		.nv.reservedSmem.cap,0x4
